//
// Generated by NVIDIA NVVM Compiler
//
// Compiler Build ID: CL-36424714
// Cuda compilation tools, release 13.0, V13.0.88
// Based on NVVM 20.0.0
//

.version 9.0
.target sm_100
.address_size 64

	// .globl	_Z20hello_world_custom_2v
.extern .func  (.param .b32 func_retval0) vprintf
(
	.param .b64 vprintf_param_0,
	.param .b64 vprintf_param_1
)
;
.global .align 1 .b8 $str[23] = {72, 101, 108, 108, 111, 32, 87, 111, 114, 108, 100, 32, 102, 114, 111, 109, 32, 71, 80, 85, 33, 10};

.visible .entry _Z20hello_world_custom_2v()
{
	.reg .b32 	%r<3>;
	.reg .b64 	%rd<3>;

	mov.u64 	%rd1, $str;
	cvta.global.u64 	%rd2, %rd1;
	{ // callseq 0, 0
	.param .b64 param0;
	st.param.b64 	[param0], %rd2;
	.param .b64 param1;
	st.param.b64 	[param1], 0;
	.param .b32 retval0;
	call.uni (retval0), 
	vprintf, 
	(
	param0, 
	param1
	);
	ld.param.b32 	%r1, [retval0];
	} // callseq 0
	ret;

}


// ===== COMPILED SASS (sm_100) =====

	.target	sm_100

	.elftype	@"ET_EXEC"


//--------------------- .note.nv.tkinfo           --------------------------
	.section	.note.nv.tkinfo,"",@"SHT_NOTE"
	.sectionflags	@"SHF_NOTE_NV_TKINFO"
	.tkinfo
        /*0018*/ 	.word	0x00000002
        /*0030*/ 	.string	""
        /*0030*/ 	.string	"ptxas"
        /*0030*/ 	.string	"Cuda compilation tools, release 13.0, V13.0.88"
        /*0030*/ 	.string	"Build cuda_13.0.r13.0/compiler.36424714_0"
        /*0030*/ 	.string	"-arch sm_100 -m 64 "



//--------------------- .note.nv.cuinfo           --------------------------
	.section	.note.nv.cuinfo,"",@"SHT_NOTE"
	.sectionflags	@"SHF_NOTE_NV_CUINFO"
        /*0018*/ 	.short	0x0002
        /*001a*/ 	.short	0x0064
        /*001c*/ 	.short	0x0082
	.zero		2


//--------------------- .nv.info                  --------------------------
	.section	.nv.info,"",@"SHT_CUDA_INFO"
	.align	4


	//----- nvinfo : EIATTR_REGCOUNT
	.align		4
        /*0000*/ 	.byte	0x04, 0x2f
        /*0002*/ 	.short	(.L_2 - .L_1)
	.align		4
.L_1:
        /*0004*/ 	.word	index@(_Z20hello_world_custom_2v)
        /*0008*/ 	.word	0x00000018


	//----- nvinfo : EIATTR_FRAME_SIZE
	.align		4
.L_2:
        /*000c*/ 	.byte	0x04, 0x11
        /*000e*/ 	.short	(.L_4 - .L_3)
	.align		4
.L_3:
        /*0010*/ 	.word	index@(_Z20hello_world_custom_2v)
        /*0014*/ 	.word	0x00000000


	//----- nvinfo : EIATTR_MIN_STACK_SIZE
	.align		4
.L_4:
        /*0018*/ 	.byte	0x04, 0x12
        /*001a*/ 	.short	(.L_6 - .L_5)
	.align		4
.L_5:
        /*001c*/ 	.word	index@(_Z20hello_world_custom_2v)
        /*0020*/ 	.word	0x00000000
.L_6:


//--------------------- .nv.compat                --------------------------
	.section	.nv.compat,"",@"SHT_CUDA_COMPAT_INFO"
	.align	4
        /*0000*/ 	.byte	0x02, 0x09, 0x00, 0x00, 0x02, 0x02, 0x01, 0x00, 0x02, 0x05, 0x05, 0x00, 0x03, 0x07, 0x01, 0x01
        /*0010*/ 	.byte	0x02, 0x03, 0x00, 0x00, 0x02, 0x06, 0x01, 0x00, 0x04, 0x0b, 0x08, 0x00, 0x09, 0x00, 0x00, 0x00
        /*0020*/ 	.byte	0x00, 0x00, 0x00, 0x00


//--------------------- .nv.info._Z20hello_world_custom_2v --------------------------
	.section	.nv.info._Z20hello_world_custom_2v,"",@"SHT_CUDA_INFO"
	.sectionflags	@""
	.align	4


	//----- nvinfo : EIATTR_CUDA_API_VERSION
	.align		4
        /*0000*/ 	.byte	0x04, 0x37
        /*0002*/ 	.short	(.L_8 - .L_7)
.L_7:
        /*0004*/ 	.word	0x00000082


	//----- nvinfo : EIATTR_SPARSE_MMA_MASK
	.align		4
.L_8:
        /*0008*/ 	.byte	0x03, 0x50
        /*000a*/ 	.short	0x0000


	//----- nvinfo : EIATTR_MAXREG_COUNT
	.align		4
        /*000c*/ 	.byte	0x03, 0x1b
        /*000e*/ 	.short	0x00ff


	//----- nvinfo : EIATTR_EXTERNS
	.align		4
        /*0010*/ 	.byte	0x04, 0x0f
        /*0012*/ 	.short	(.L_10 - .L_9)


	//   ....[0]....
	.align		4
.L_9:
        /*0014*/ 	.word	index@(vprintf)


	//----- nvinfo : EIATTR_MERCURY_ISA_VERSION
	.align		4
.L_10:
        /*0018*/ 	.byte	0x03, 0x5f
        /*001a*/ 	.short	0x0101


	//----- nvinfo : EIATTR_VRC_CTA_INIT_COUNT
	.align		4
        /*001c*/ 	.byte	0x02, 0x4a
	.zero		1
	.zero		1


	//----- nvinfo : EIATTR_SYSCALL_OFFSETS
	.align		4
        /*0020*/ 	.byte	0x04, 0x46
        /*0022*/ 	.short	(.L_12 - .L_11)


	//   ....[0]....
.L_11:
        /*0024*/ 	.word	0x00000080


	//----- nvinfo : EIATTR_EXIT_INSTR_OFFSETS
	.align		4
.L_12:
        /*0028*/ 	.byte	0x04, 0x1c
        /*002a*/ 	.short	(.L_14 - .L_13)


	//   ....[0]....
.L_13:
        /*002c*/ 	.word	0x00000090


	//----- nvinfo : EIATTR_SW_WAR
	.align		4
.L_14:
        /*0030*/ 	.byte	0x04, 0x36
        /*0032*/ 	.short	(.L_16 - .L_15)
.L_15:
        /*0034*/ 	.word	0x00000008
.L_16:


//--------------------- .nv.callgraph             --------------------------
	.section	.nv.callgraph,"",@"SHT_CUDA_CALLGRAPH"
	.align	4
	.sectionentsize	8
	.align		4
        /*0000*/ 	.word	0x00000000
	.align		4
        /*0004*/ 	.word	0xffffffff
	.align		4
        /*0008*/ 	.word	index@(_Z20hello_world_custom_2v)
	.align		4
        /*000c*/ 	.word	index@(vprintf)
	.align		4
        /*0010*/ 	.word	0x00000000
	.align		4
        /*0014*/ 	.word	0xfffffffe
	.align		4
        /*0018*/ 	.word	0x00000000
	.align		4
        /*001c*/ 	.word	0xfffffffd
	.align		4
        /*0020*/ 	.word	0x00000000
	.align		4
        /*0024*/ 	.word	0xfffffffc


//--------------------- .nv.constant4             --------------------------
	.section	.nv.constant4,"a",@progbits
	.align	8
	.align		8
.nv.constant4:
        /*0000*/ 	.dword	vprintf
	.align		8
        /*0008*/ 	.dword	$str


//--------------------- .text._Z20hello_world_custom_2v --------------------------
	.section	.text._Z20hello_world_custom_2v,"ax",@progbits
	.align	128
        .global         _Z20hello_world_custom_2v
        .type           _Z20hello_world_custom_2v,@function
        .size           _Z20hello_world_custom_2v,(.L_x_2 - _Z20hello_world_custom_2v)
        .other          _Z20hello_world_custom_2v,@"STO_CUDA_ENTRY STV_DEFAULT"
_Z20hello_world_custom_2v:
.text._Z20hello_world_custom_2v:
[----:B------:R-:W0:Y:S01]  /*0000*/  LDC R1, c[0x0][0x37c] ;  /* 0x0000df00ff017b82 */ /* 0x000e220000000800 */
[----:B------:R-:W-:Y:S01]  /*0010*/  MOV R0, 0x0 ;  /* 0x0000000000007802 */ /* 0x000fe20000000f00 */
[----:B------:R-:W1:Y:S01]  /*0020*/  LDCU.64 UR4, c[0x4][0x8] ;  /* 0x01000100ff0477ac */ /* 0x000e620008000a00 */
[----:B------:R-:W-:-:S05]  /*0030*/  CS2R R6, SRZ ;  /* 0x0000000000067805 */ /* 0x000fca000001ff00 */
[----:B------:R2:W3:Y:S01]  /*0040*/  LDC.64 R2, c[0x4][R0] ;  /* 0x0100000000027b82 */ /* 0x0004e20000000a00 */
[----:B-1----:R-:W-:Y:S02]  /*0050*/  IMAD.U32 R4, RZ, RZ, UR4 ;  /* 0x00000004ff047e24 */ /* 0x002fe4000f8e00ff */
[----:B--2---:R-:W-:-:S07]  /*0060*/  IMAD.U32 R5, RZ, RZ, UR5 ;  /* 0x00000005ff057e24 */ /* 0x004fce000f8e00ff */
[----:B------:R-:W-:-:S07]  /*0070*/  LEPC R20, `(.L_x_0) ;  /* 0x000000001014794e */ /* 0x000fce0000000000 */
[----:B0--3--:R-:W-:Y:S05]  /*0080*/  CALL.ABS.NOINC R2 ;  /* 0x0000000002007343 */ /* 0x009fea0003c00000 */
.L_x_0:
[----:B------:R-:W-:Y:S05]  /*0090*/  EXIT ;  /* 0x000000000000794d */ /* 0x000fea0003800000 */
.L_x_1:
[----:B------:R-:W-:-:S00]  /*00a0*/  BRA `(.L_x_1) ;  /* 0xfffffffc00fc7947 */ /* 0x000fc0000383ffff */
[----:B------:R-:W-:-:S00]  /*00b0*/  NOP ;  /* 0x0000000000007918 */ /* 0x000fc00000000000 */
        /* <DEDUP_REMOVED lines=12> */
.L_x_2:


//--------------------- .nv.global.init           --------------------------
	.section	.nv.global.init,"aw",@progbits
.nv.global.init:
	.type		$str,@object
	.size		$str,(.L_0 - $str)
$str:
        /*0000*/ 	.byte	0x48, 0x65, 0x6c, 0x6c, 0x6f, 0x20, 0x57, 0x6f, 0x72, 0x6c, 0x64, 0x20, 0x66, 0x72, 0x6f, 0x6d
        /*0010*/ 	.byte	0x20, 0x47, 0x50, 0x55, 0x21, 0x0a, 0x00
.L_0:


//--------------------- .nv.shared.reserved.0     --------------------------
	.section	.nv.shared.reserved.0,"aw",@nobits
	.weak		__nv_reservedSMEM_offset_0_alias
	.size		__nv_reservedSMEM_offset_0_alias, 0, 64
	.other		__nv_reservedSMEM_offset_0_alias,@"STO_CUDA_RESERVED_SHARED STV_DEFAULT"
__nv_reservedSMEM_offset_0_alias:
	.zero		0
	.zero		64


//--------------------- .nv.constant0._Z20hello_world_custom_2v --------------------------
	.section	.nv.constant0._Z20hello_world_custom_2v,"a",@progbits
	.sectionflags	@""
	.align	4
.nv.constant0._Z20hello_world_custom_2v:
	.zero		896


//--------------------- SYMBOLS --------------------------

	.type		.nv.reservedSmem.offset0,@object
	.size		.nv.reservedSmem.offset0,0x4
	.type		vprintf,@function
